	.headerflags	@"EF_CUDA_TEXMODE_UNIFIED EF_CUDA_64BIT_ADDRESS EF_CUDA_ACCELERATORS EF_CUDA_SM90 EF_CUDA_VIRTUAL_SM(EF_CUDA_SM90)"
	.elftype	@"ET_EXEC"


//--------------------- .nv.info                  --------------------------
	.section	.nv.info,"",@"SHT_CUDA_INFO"
	.align	4


	//----- nvinfo : EIATTR_REGCOUNT
	.align		4
        /*0000*/ 	.byte	0x04, 0x2f
        /*0002*/ 	.short	(.L_3 - .L_2)
	.align		4
.L_2:
        /*0004*/ 	.word	index@(triton_poi_fused__native_batch_norm_legit_no_training_cat_relu_5)
        /*0008*/ 	.word	0x00000028


	//----- nvinfo : EIATTR_MIN_STACK_SIZE
	.align		4
.L_3:
        /*000c*/ 	.byte	0x04, 0x12
        /*000e*/ 	.short	(.L_5 - .L_4)
	.align		4
.L_4:
        /*0010*/ 	.word	index@(triton_poi_fused__native_batch_norm_legit_no_training_cat_relu_5)
        /*0014*/ 	.word	0x00000000


	//----- nvinfo : EIATTR_FRAME_SIZE
	.align		4
.L_5:
        /*0018*/ 	.byte	0x04, 0x11
        /*001a*/ 	.short	(.L_7 - .L_6)
	.align		4
.L_6:
        /*001c*/ 	.word	index@(triton_poi_fused__native_batch_norm_legit_no_training_cat_relu_5)
        /*0020*/ 	.word	0x00000000


	//----- nvinfo : EIATTR_MIN_STACK_SIZE
	.align		4
.L_7:
        /*0024*/ 	.byte	0x04, 0x12
        /*0026*/ 	.short	(.L_9 - .L_8)
	.align		4
.L_8:
        /*0028*/ 	.word	index@(triton_poi_fused__native_batch_norm_legit_no_training_cat_relu_5)
        /*002c*/ 	.word	0x00000000
.L_9:


//--------------------- .nv.info.triton_poi_fused__native_batch_norm_legit_no_training_cat_relu_5 --------------------------
	.section	.nv.info.triton_poi_fused__native_batch_norm_legit_no_training_cat_relu_5,"",@"SHT_CUDA_INFO"
	.sectionflags	@""
	.align	4


	//----- nvinfo : EIATTR_CUDA_API_VERSION
	.align		4
        /*0000*/ 	.byte	0x04, 0x37
        /*0002*/ 	.short	(.L_11 - .L_10)
.L_10:
        /*0004*/ 	.word	0x0000007c


	//----- nvinfo : EIATTR_KPARAM_INFO
	.align		4
.L_11:
        /*0008*/ 	.byte	0x04, 0x17
        /*000a*/ 	.short	(.L_13 - .L_12)
.L_12:
        /*000c*/ 	.word	0x00000000
        /*0010*/ 	.short	0x0009
        /*0012*/ 	.short	0x0048
        /*0014*/ 	.byte	0x00, 0xf0, 0x11, 0x00


	//----- nvinfo : EIATTR_KPARAM_INFO
	.align		4
.L_13:
        /*0018*/ 	.byte	0x04, 0x17
        /*001a*/ 	.short	(.L_15 - .L_14)
.L_14:
        /*001c*/ 	.word	0x00000000
        /*0020*/ 	.short	0x0008
        /*0022*/ 	.short	0x0040
        /*0024*/ 	.byte	0x00, 0xf4, 0x21, 0x00


	//----- nvinfo : EIATTR_KPARAM_INFO
	.align		4
.L_15:
        /*0028*/ 	.byte	0x04, 0x17
        /*002a*/ 	.short	(.L_17 - .L_16)
.L_16:
        /*002c*/ 	.word	0x00000000
        /*0030*/ 	.short	0x0007
        /*0032*/ 	.short	0x0038
        /*0034*/ 	.byte	0x00, 0xf4, 0x21, 0x00


	//----- nvinfo : EIATTR_KPARAM_INFO
	.align		4
.L_17:
        /*0038*/ 	.byte	0x04, 0x17
        /*003a*/ 	.short	(.L_19 - .L_18)
.L_18:
        /*003c*/ 	.word	0x00000000
        /*0040*/ 	.short	0x0006
        /*0042*/ 	.short	0x0030
        /*0044*/ 	.byte	0x00, 0xf4, 0x21, 0x00


	//----- nvinfo : EIATTR_KPARAM_INFO
	.align		4
.L_19:
        /*0048*/ 	.byte	0x04, 0x17
        /*004a*/ 	.short	(.L_21 - .L_20)
.L_20:
        /*004c*/ 	.word	0x00000000
        /*0050*/ 	.short	0x0005
        /*0052*/ 	.short	0x0028
        /*0054*/ 	.byte	0x00, 0xf4, 0x21, 0x00


	//----- nvinfo : EIATTR_KPARAM_INFO
	.align		4
.L_21:
        /*0058*/ 	.byte	0x04, 0x17
        /*005a*/ 	.short	(.L_23 - .L_22)
.L_22:
        /*005c*/ 	.word	0x00000000
        /*0060*/ 	.short	0x0004
        /*0062*/ 	.short	0x0020
        /*0064*/ 	.byte	0x00, 0xf4, 0x21, 0x00


	//----- nvinfo : EIATTR_KPARAM_INFO
	.align		4
.L_23:
        /*0068*/ 	.byte	0x04, 0x17
        /*006a*/ 	.short	(.L_25 - .L_24)
.L_24:
        /*006c*/ 	.word	0x00000000
        /*0070*/ 	.short	0x0003
        /*0072*/ 	.short	0x0018
        /*0074*/ 	.byte	0x00, 0xf4, 0x21, 0x00


	//----- nvinfo : EIATTR_KPARAM_INFO
	.align		4
.L_25:
        /*0078*/ 	.byte	0x04, 0x17
        /*007a*/ 	.short	(.L_27 - .L_26)
.L_26:
        /*007c*/ 	.word	0x00000000
        /*0080*/ 	.short	0x0002
        /*0082*/ 	.short	0x0010
        /*0084*/ 	.byte	0x00, 0xf4, 0x21, 0x00


	//----- nvinfo : EIATTR_KPARAM_INFO
	.align		4
.L_27:
        /*0088*/ 	.byte	0x04, 0x17
        /*008a*/ 	.short	(.L_29 - .L_28)
.L_28:
        /*008c*/ 	.word	0x00000000
        /*0090*/ 	.short	0x0001
        /*0092*/ 	.short	0x0008
        /*0094*/ 	.byte	0x00, 0xf4, 0x21, 0x00


	//----- nvinfo : EIATTR_KPARAM_INFO
	.align		4
.L_29:
        /*0098*/ 	.byte	0x04, 0x17
        /*009a*/ 	.short	(.L_31 - .L_30)
.L_30:
        /*009c*/ 	.word	0x00000000
        /*00a0*/ 	.short	0x0000
        /*00a2*/ 	.short	0x0000
        /*00a4*/ 	.byte	0x00, 0xf4, 0x21, 0x00


	//----- nvinfo : EIATTR_SPARSE_MMA_MASK
	.align		4
.L_31:
        /*00a8*/ 	.byte	0x03, 0x50
        /*00aa*/ 	.short	0x0000


	//----- nvinfo : EIATTR_MAXREG_COUNT
	.align		4
        /*00ac*/ 	.byte	0x03, 0x1b
        /*00ae*/ 	.short	0x00ff


	//----- nvinfo : EIATTR_EXIT_INSTR_OFFSETS
	.align		4
        /*00b0*/ 	.byte	0x04, 0x1c
        /*00b2*/ 	.short	(.L_33 - .L_32)


	//   ....[0]....
.L_32:
        /*00b4*/ 	.word	0x00000d00


	//----- nvinfo : EIATTR_REQNTID
	.align		4
.L_33:
        /*00b8*/ 	.byte	0x04, 0x10
        /*00ba*/ 	.short	(.L_35 - .L_34)
.L_34:
        /*00bc*/ 	.word	0x00000080
        /*00c0*/ 	.word	0x00000001
        /*00c4*/ 	.word	0x00000001


	//----- nvinfo : EIATTR_CBANK_PARAM_SIZE
	.align		4
.L_35:
        /*00c8*/ 	.byte	0x03, 0x19
        /*00ca*/ 	.short	0x004c


	//----- nvinfo : EIATTR_PARAM_CBANK
	.align		4
        /*00cc*/ 	.byte	0x04, 0x0a
        /*00ce*/ 	.short	(.L_37 - .L_36)
	.align		4
.L_36:
        /*00d0*/ 	.word	index@(.nv.constant0.triton_poi_fused__native_batch_norm_legit_no_training_cat_relu_5)
        /*00d4*/ 	.short	0x0210
        /*00d6*/ 	.short	0x004c


	//----- nvinfo : EIATTR_SW_WAR
	.align		4
.L_37:
        /*00d8*/ 	.byte	0x04, 0x36
        /*00da*/ 	.short	(.L_39 - .L_38)
.L_38:
        /*00dc*/ 	.word	0x00000008
.L_39:


//--------------------- .nv.callgraph             --------------------------
	.section	.nv.callgraph,"",@"SHT_CUDA_CALLGRAPH"
	.align	4
	.sectionentsize	8
	.align		4
        /*0000*/ 	.word	0x00000000
	.align		4
        /*0004*/ 	.word	0xffffffff
	.align		4
        /*0008*/ 	.word	0x00000000
	.align		4
        /*000c*/ 	.word	0xfffffffe
	.align		4
        /*0010*/ 	.word	0x00000000
	.align		4
        /*0014*/ 	.word	0xfffffffd
	.align		4
        /*0018*/ 	.word	0x00000000
	.align		4
        /*001c*/ 	.word	0xfffffffc


//--------------------- .nv.constant4             --------------------------
	.section	.nv.constant4,"a",@progbits
	.align	8
	.align		8
.nv.constant4:
        /*0000*/ 	.dword	_$_str
	.align		8
        /*0008*/ 	.dword	_$_str_$_2


//--------------------- .text.triton_poi_fused__native_batch_norm_legit_no_training_cat_relu_5 --------------------------
	.section	.text.triton_poi_fused__native_batch_norm_legit_no_training_cat_relu_5,"ax",@progbits
	.align	128
        .global         triton_poi_fused__native_batch_norm_legit_no_training_cat_relu_5
        .type           triton_poi_fused__native_batch_norm_legit_no_training_cat_relu_5,@function
        .size           triton_poi_fused__native_batch_norm_legit_no_training_cat_relu_5,(.L_x_1 - triton_poi_fused__native_batch_norm_legit_no_training_cat_relu_5)
        .other          triton_poi_fused__native_batch_norm_legit_no_training_cat_relu_5,@"STO_CUDA_ENTRY STV_DEFAULT"
triton_poi_fused__native_batch_norm_legit_no_training_cat_relu_5:
.text.triton_poi_fused__native_batch_norm_legit_no_training_cat_relu_5:
[----:B------:R-:W-:Y:S01]  /*0000*/  LDC R1, c[0x0][0x28] ;  /* 0x00000a00ff017b82 */ /* 0x000fe20000000800 */
[----:B------:R-:W1:Y:S07]  /*0010*/  S2R R0, SR_TID.X ;  /* 0x0000000000007919 */ /* 0x000e6e0000002100 */
[----:B------:R-:W2:Y:S01]  /*0020*/  LDC.64 R4, c[0x0][0x230] ;  /* 0x00008c00ff047b82 */ /* 0x000ea20000000a00 */
[----:B------:R-:W-:Y:S01]  /*0030*/  ULDC.64 UR4, c[0x0][0x208] ;  /* 0x0000820000047ab9 */ /* 0x000fe20000000a00 */
[----:B------:R-:W-:Y:S01]  /*0040*/  ULDC.64 UR6, c[0x0][0x218] ;  /* 0x0000860000067ab9 */ /* 0x000fe20000000a00 */
[----:B------:R-:W3:Y:S01]  /*0050*/  S2R R21, SR_CTAID.X ;  /* 0x0000000000157919 */ /* 0x000ee20000002500 */
[----:B------:R-:W-:Y:S01]  /*0060*/  ULDC.64 UR8, c[0x0][0x220] ;  /* 0x0000880000087ab9 */ /* 0x000fe20000000a00 */
[----:B------:R-:W-:-:S03]  /*0070*/  CS2R R14, SRZ ;  /* 0x00000000000e7805 */ /* 0x000fc6000001ff00 */
[----:B------:R-:W4:Y:S01]  /*0080*/  LDC.64 R36, c[0x0][0x228] ;  /* 0x00008a00ff247b82 */ /* 0x000f220000000a00 */
[----:B-1----:R-:W-:Y:S01]  /*0090*/  IMAD.SHL.U32 R0, R0, 0x4, RZ ;  /* 0x0000000400007824 */ /* 0x002fe200078e00ff */
[----:B---3--:R-:W-:-:S04]  /*00a0*/  SHF.R.S32.HI R6, RZ, 0x15, R21 ;  /* 0x00000015ff067819 */ /* 0x008fc80000011415 */
[----:B------:R-:W-:Y:S02]  /*00b0*/  LOP3.LUT R0, R0, 0x1fc, RZ, 0xc0, !PT ;  /* 0x000001fc00007812 */ /* 0x000fe400078ec0ff */
[----:B------:R-:W-:-:S03]  /*00c0*/  SGXT R6, R6, 0x1 ;  /* 0x000000010606781a */ /* 0x000fc60000000200 */
[----:B------:R-:W-:-:S05]  /*00d0*/  IMAD R21, R21, 0x400, R0 ;  /* 0x0000040015157824 */ /* 0x000fca00078e0200 */
[----:B------:R-:W-:-:S04]  /*00e0*/  LEA.HI R7, R6, R21, RZ, 0x8 ;  /* 0x0000001506077211 */ /* 0x000fc800078f40ff */
[----:B------:R-:W-:-:S04]  /*00f0*/  SHF.R.S32.HI R11, RZ, 0x8, R7 ;  /* 0x00000008ff0b7819 */ /* 0x000fc80000011407 */
[----:B------:R-:W-:-:S04]  /*0100*/  LEA.HI R0, R11, R11, RZ, 0x7 ;  /* 0x0000000b0b007211 */ /* 0x000fc800078f38ff */
[----:B------:R-:W-:-:S05]  /*0110*/  LOP3.LUT R0, R0, 0xffffff80, RZ, 0xc0, !PT ;  /* 0xffffff8000007812 */ /* 0x000fca00078ec0ff */
[----:B------:R-:W-:Y:S02]  /*0120*/  IMAD.IADD R11, R11, 0x1, -R0 ;  /* 0x000000010b0b7824 */ /* 0x000fe400078e0a00 */
[----:B------:R-:W-:Y:S02]  /*0130*/  VIADD R0, R21, 0x200 ;  /* 0x0000020015007836 */ /* 0x000fe40000000000 */
[----:B--2---:R-:W-:-:S03]  /*0140*/  IMAD.WIDE R2, R11, 0x4, R4 ;  /* 0x000000040b027825 */ /* 0x004fc600078e0204 */
[----:B------:R-:W-:-:S03]  /*0150*/  LEA.HI R6, R6, R0, RZ, 0x8 ;  /* 0x0000000006067211 */ /* 0x000fc600078f40ff */
[----:B------:R1:W2:Y:S01]  /*0160*/  LDG.E.EL R2, desc[UR4][R2.64] ;  /* 0x0000000402027981 */ /* 0x0002a2000c2e1900 */
[----:B------:R-:W-:-:S04]  /*0170*/  SHF.R.S32.HI R6, RZ, 0x8, R6 ;  /* 0x00000008ff067819 */ /* 0x000fc80000011406 */
[----:B------:R-:W-:-:S04]  /*0180*/  LEA.HI R8, R6, R6, RZ, 0x7 ;  /* 0x0000000606087211 */ /* 0x000fc800078f38ff */
[----:B------:R-:W-:-:S05]  /*0190*/  LOP3.LUT R29, R8, 0xffffff80, RZ, 0xc0, !PT ;  /* 0xffffff80081d7812 */ /* 0x000fca00078ec0ff */
[----:B------:R-:W-:-:S04]  /*01a0*/  IMAD.IADD R29, R6, 0x1, -R29 ;  /* 0x00000001061d7824 */ /* 0x000fc800078e0a1d */
[----:B------:R-:W-:-:S05]  /*01b0*/  IMAD.WIDE R4, R29, 0x4, R4 ;  /* 0x000000041d047825 */ /* 0x000fca00078e0204 */
[----:B------:R3:W5:Y:S01]  /*01c0*/  LDG.E.EL R9, desc[UR4][R4.64] ;  /* 0x0000000404097981 */ /* 0x000762000c2e1900 */
[----:B------:R-:W-:Y:S02]  /*01d0*/  SHF.R.S32.HI R13, RZ, 0x1f, R0 ;  /* 0x0000001fff0d7819 */ /* 0x000fe40000011400 */
[----:B------:R-:W-:Y:S02]  /*01e0*/  LOP3.LUT R6, R7, 0xffffff00, RZ, 0xc0, !PT ;  /* 0xffffff0007067812 */ /* 0x000fe400078ec0ff */
[----:B------:R-:W-:Y:S02]  /*01f0*/  LEA.HI R10, R13, R0, RZ, 0xf ;  /* 0x000000000d0a7211 */ /* 0x000fe400078f78ff */
[----:B-1----:R-:W-:Y:S01]  /*0200*/  LOP3.LUT R3, R29, 0xffffffe0, RZ, 0xc0, !PT ;  /* 0xffffffe01d037812 */ /* 0x002fe200078ec0ff */
[----:B------:R-:W-:Y:S01]  /*0210*/  IMAD.IADD R23, R21, 0x1, -R6 ;  /* 0x0000000115177824 */ /* 0x000fe200078e0a06 */
[----:B------:R-:W-:Y:S01]  /*0220*/  SHF.R.S32.HI R32, RZ, 0xf, R10 ;  /* 0x0000000fff207819 */ /* 0x000fe2000001140a */
[----:B------:R-:W-:Y:S01]  /*0230*/  IMAD.SHL.U32 R6, R29, 0x100, RZ ;  /* 0x000001001d067824 */ /* 0x000fe200078e00ff */
[----:B------:R-:W-:-:S02]  /*0240*/  ISETP.NE.AND P4, PT, R3, 0x40, PT ;  /* 0x000000400300780c */ /* 0x000fc40003f85270 */
[----:B---3--:R-:W-:Y:S02]  /*0250*/  CS2R R4, SRZ ;  /* 0x0000000000047805 */ /* 0x008fe4000001ff00 */
[----:B------:R-:W-:Y:S01]  /*0260*/  ISETP.GT.AND P3, PT, R29, 0x5f, PT ;  /* 0x0000005f1d00780c */ /* 0x000fe20003f64270 */
[----:B------:R-:W-:-:S05]  /*0270*/  IMAD R7, R32, 0x2000, R23 ;  /* 0x0000200020077824 */ /* 0x000fca00078e0217 */
[----:B------:R-:W-:Y:S02]  /*0280*/  SHF.R.S32.HI R13, RZ, 0x1f, R7 ;  /* 0x0000001fff0d7819 */ /* 0x000fe40000011407 */
[----:B------:R-:W-:-:S04]  /*0290*/  IADD3 R7, P0, R6, R7, RZ ;  /* 0x0000000706077210 */ /* 0x000fc80007f1e0ff */
[----:B------:R-:W-:Y:S01]  /*02a0*/  LEA.HI.X.SX32 R6, R6, R13, 0x1, P0 ;  /* 0x0000000d06067211 */ /* 0x000fe200000f0eff */
[C---:B------:R-:W-:Y:S01]  /*02b0*/  IMAD.SHL.U32 R18, R7.reuse, 0x4, RZ ;  /* 0x0000000407127824 */ /* 0x040fe200078e00ff */
[----:B------:R-:W-:Y:S02]  /*02c0*/  CS2R R12, SRZ ;  /* 0x00000000000c7805 */ /* 0x000fe4000001ff00 */
[----:B------:R-:W-:Y:S02]  /*02d0*/  SHF.L.U64.HI R3, R7, 0x2, R6 ;  /* 0x0000000207037819 */ /* 0x000fe40000010206 */
[----:B------:R-:W-:Y:S02]  /*02e0*/  CS2R R6, SRZ ;  /* 0x0000000000067805 */ /* 0x000fe4000001ff00 */
[----:B------:R-:W-:Y:S02]  /*02f0*/  IADD3 R16, P0, R18, UR6, RZ ;  /* 0x0000000612107c10 */ /* 0x000fe4000ff1e0ff */
[----:B------:R-:W-:-:S02]  /*0300*/  IADD3 R18, P1, R18, UR8, RZ ;  /* 0x0000000812127c10 */ /* 0x000fc4000ff3e0ff */
[----:B------:R-:W-:Y:S02]  /*0310*/  IADD3.X R17, R3, UR7, RZ, P0, !PT ;  /* 0x0000000703117c10 */ /* 0x000fe400087fe4ff */
[----:B------:R-:W-:-:S03]  /*0320*/  IADD3.X R19, R3, UR9, RZ, P1, !PT ;  /* 0x0000000903137c10 */ /* 0x000fc60008ffe4ff */
[----:B------:R-:W3:Y:S04]  /*0330*/  @!P4 LDG.E.128 R12, desc[UR4][R16.64+-0x10000] ;  /* 0xff000004100cc981 */ /* 0x000ee8000c1e1d00 */
[----:B------:R1:W3:Y:S01]  /*0340*/  @P3 LDG.E.128 R4, desc[UR4][R18.64+-0x18000] ;  /* 0xfe80000412043981 */ /* 0x0002e2000c1e1d00 */
[C---:B------:R-:W-:Y:S01]  /*0350*/  IMAD.SHL.U32 R30, R11.reuse, 0x100, RZ ;  /* 0x000001000b1e7824 */ /* 0x040fe200078e00ff */
[----:B------:R-:W-:Y:S01]  /*0360*/  LOP3.LUT R25, R10, 0xffff8000, RZ, 0xc0, !PT ;  /* 0xffff80000a197812 */ /* 0x000fe200078ec0ff */
[----:B----4-:R-:W-:-:S04]  /*0370*/  IMAD.WIDE R26, R11, 0x4, R36 ;  /* 0x000000040b1a7825 */ /* 0x010fc800078e0224 */
[----:B------:R-:W-:Y:S02]  /*0380*/  IMAD.WIDE R36, R29, 0x4, R36 ;  /* 0x000000041d247825 */ /* 0x000fe400078e0224 */
[----:B------:R4:W3:Y:S01]  /*0390*/  LDG.E.EL R26, desc[UR4][R26.64] ;  /* 0x000000041a1a7981 */ /* 0x0008e2000c2e1900 */
[----:B01----:R-:W0:Y:S01]  /*03a0*/  LDC.64 R18, c[0x0][0x240] ;  /* 0x00009000ff127b82 */ /* 0x003e220000000a00 */
[----:B------:R-:W-:-:S04]  /*03b0*/  IMAD.IADD R25, R0, 0x1, -R25 ;  /* 0x0000000100197824 */ /* 0x000fc800078e0a19 */
[----:B------:R-:W-:Y:S02]  /*03c0*/  IMAD R32, R32, 0x6000, R25 ;  /* 0x0000600020207824 */ /* 0x000fe400078e0219 */
[----:B--2---:R-:W-:Y:S01]  /*03d0*/  FADD R8, R2, 9.9999997473787516356e-06 ;  /* 0x3727c5ac02087421 */ /* 0x004fe20000000000 */
[----:B------:R-:W-:-:S04]  /*03e0*/  SHF.R.S32.HI R2, RZ, 0x1f, R21 ;  /* 0x0000001fff027819 */ /* 0x000fc80000011415 */
[----:B------:R-:W-:Y:S01]  /*03f0*/  LEA.HI R20, R2, R21, RZ, 0xf ;  /* 0x0000001502147211 */ /* 0x000fe200078f78ff */
[----:B------:R-:W1:Y:S01]  /*0400*/  MUFU.SQRT R8, R8 ;  /* 0x0000000800087308 */ /* 0x000e620000002000 */
[----:B------:R-:W2:Y:S02]  /*0410*/  LDC.64 R2, c[0x0][0x238] ;  /* 0x00008e00ff027b82 */ /* 0x000ea40000000a00 */
[----:B------:R-:W-:Y:S02]  /*0420*/  LOP3.LUT R22, R20, 0xffff8000, RZ, 0xc0, !PT ;  /* 0xffff800014167812 */ /* 0x000fe400078ec0ff */
[----:B------:R-:W-:-:S03]  /*0430*/  SHF.R.S32.HI R20, RZ, 0xf, R20 ;  /* 0x0000000fff147819 */ /* 0x000fc60000011414 */
[----:B------:R-:W-:Y:S02]  /*0440*/  IMAD.IADD R17, R21, 0x1, -R22 ;  /* 0x0000000115117824 */ /* 0x000fe400078e0a16 */
[C---:B------:R-:W-:Y:S02]  /*0450*/  IMAD R23, R20.reuse, 0x2000, R23 ;  /* 0x0000200014177824 */ /* 0x040fe400078e0217 */
[----:B------:R-:W-:Y:S02]  /*0460*/  IMAD R16, R20, 0x6000, R17 ;  /* 0x0000600014107824 */ /* 0x000fe400078e0211 */
[----:B------:R-:W4:Y:S01]  /*0470*/  LDG.E.EL R20, desc[UR4][R36.64] ;  /* 0x0000000424147981 */ /* 0x000f22000c2e1900 */
[----:B-1----:R-:W-:Y:S01]  /*0480*/  FSETP.GT.AND P0, PT, R8, 8.50705917302346158658e+37, PT ;  /* 0x7e8000000800780b */ /* 0x002fe20003f04000 */
[----:B-----5:R-:W-:Y:S01]  /*0490*/  FADD R22, R9, 9.9999997473787516356e-06 ;  /* 0x3727c5ac09167421 */ /* 0x020fe20000000000 */
[----:B------:R-:W-:Y:S02]  /*04a0*/  SHF.R.S32.HI R9, RZ, 0x1f, R23 ;  /* 0x0000001fff097819 */ /* 0x000fe40000011417 */
[----:B------:R-:W-:-:S02]  /*04b0*/  IADD3 R31, P2, R30, R23, RZ ;  /* 0x000000171e1f7210 */ /* 0x000fc40007f5e0ff */
[----:B------:R-:W-:Y:S01]  /*04c0*/  FSETP.GEU.AND P1, PT, R8, 1.175494350822287508e-38, PT ;  /* 0x008000000800780b */ /* 0x000fe20003f2e000 */
[----:B------:R-:W1:Y:S01]  /*04d0*/  MUFU.SQRT R22, R22 ;  /* 0x0000001600167308 */ /* 0x000e620000002000 */
[----:B------:R-:W-:Y:S01]  /*04e0*/  LEA.HI.X.SX32 R30, R30, R9, 0x1, P2 ;  /* 0x000000091e1e7211 */ /* 0x000fe200010f0eff */
[----:B------:R-:W-:Y:S02]  /*04f0*/  IMAD.MOV.U32 R9, RZ, RZ, 0x3e800000 ;  /* 0x3e800000ff097424 */ /* 0x000fe400078e00ff */
[----:B--2---:R-:W-:-:S04]  /*0500*/  IMAD.WIDE R34, R11, 0x4, R2 ;  /* 0x000000040b227825 */ /* 0x004fc800078e0202 */
[----:B------:R-:W-:Y:S01]  /*0510*/  @P0 FMUL R8, R8, 0.25 ;  /* 0x3e80000008080820 */ /* 0x000fe20000400000 */
[----:B------:R-:W-:Y:S02]  /*0520*/  FSEL R10, R9, 1, P0 ;  /* 0x3f800000090a7808 */ /* 0x000fe40000000000 */
[C---:B-1----:R-:W-:Y:S02]  /*0530*/  FSETP.GT.AND P6, PT, R22.reuse, 8.50705917302346158658e+37, PT ;  /* 0x7e8000001600780b */ /* 0x042fe40003fc4000 */
[----:B------:R-:W-:Y:S01]  /*0540*/  FSETP.GEU.AND P5, PT, R22, 1.175494350822287508e-38, PT ;  /* 0x008000001600780b */ /* 0x000fe20003fae000 */
[C---:B------:R-:W-:Y:S01]  /*0550*/  IMAD.WIDE R2, R29.reuse, 0x4, R2 ;  /* 0x000000041d027825 */ /* 0x040fe200078e0202 */
[----:B------:R-:W-:-:S03]  /*0560*/  ISETP.GE.AND P0, PT, R29, 0x40, PT ;  /* 0x000000401d00780c */ /* 0x000fc60003f06270 */
[----:B------:R-:W-:Y:S01]  /*0570*/  @!P1 FMUL R8, R8, 16777216 ;  /* 0x4b80000008089820 */ /* 0x000fe20000400000 */
[----:B------:R-:W-:Y:S01]  /*0580*/  ISETP.GT.AND P2, PT, R11, 0x5f, PT ;  /* 0x0000005f0b00780c */ /* 0x000fe20003f44270 */
[----:B0-----:R-:W-:Y:S01]  /*0590*/  IMAD.WIDE R28, R29, 0x4, R18 ;  /* 0x000000041d1c7825 */ /* 0x001fe200078e0212 */
[----:B------:R-:W-:Y:S01]  /*05a0*/  SHF.L.U64.HI R30, R31, 0x2, R30 ;  /* 0x000000021f1e7819 */ /* 0x000fe2000001021e */
[----:B------:R-:W2:Y:S02]  /*05b0*/  LDG.E.EL R2, desc[UR4][R2.64] ;  /* 0x0000000402027981 */ /* 0x000ea4000c2e1900 */
[----:B------:R-:W-:-:S04]  /*05c0*/  IMAD.WIDE R18, R11, 0x4, R18 ;  /* 0x000000040b127825 */ /* 0x000fc800078e0212 */
[----:B------:R-:W-:Y:S01]  /*05d0*/  @P6 FMUL R22, R22, 0.25 ;  /* 0x3e80000016166820 */ /* 0x000fe20000400000 */
[----:B------:R-:W0:Y:S01]  /*05e0*/  MUFU.RCP R25, R8 ;  /* 0x0000000800197308 */ /* 0x000e220000001000 */
[----:B------:R-:W-:Y:S01]  /*05f0*/  @!P1 FMUL R10, R10, 16777216 ;  /* 0x4b8000000a0a9820 */ /* 0x000fe20000400000 */
[----:B------:R-:W-:Y:S01]  /*0600*/  FSEL R9, R9, 1, P6 ;  /* 0x3f80000009097808 */ /* 0x000fe20003000000 */
[----:B------:R-:W-:Y:S01]  /*0610*/  @!P5 FMUL R22, R22, 16777216 ;  /* 0x4b8000001616d820 */ /* 0x000fe20000400000 */
[----:B------:R-:W2:Y:S04]  /*0620*/  LDG.E.EL R23, desc[UR4][R28.64] ;  /* 0x000000041c177981 */ /* 0x000ea8000c2e1900 */
[----:B------:R1:W5:Y:S01]  /*0630*/  LDG.E.EL R3, desc[UR4][R18.64] ;  /* 0x0000000412037981 */ /* 0x000362000c2e1900 */
[----:B------:R-:W0:Y:S01]  /*0640*/  MUFU.RCP R22, R22 ;  /* 0x0000001600167308 */ /* 0x000e220000001000 */
[----:B---3--:R-:W-:-:S02]  /*0650*/  SEL R24, R15, RZ, !P4 ;  /* 0x000000ff0f187207 */ /* 0x008fc40006000000 */
[----:B----4-:R-:W-:Y:S01]  /*0660*/  SEL R27, R14, RZ, !P4 ;  /* 0x000000ff0e1b7207 */ /* 0x010fe20006000000 */
[----:B------:R3:W5:Y:S01]  /*0670*/  LDG.E.EL R0, desc[UR4][R34.64] ;  /* 0x0000000422007981 */ /* 0x000762000c2e1900 */
[----:B-1----:R-:W1:Y:S01]  /*0680*/  LDC.64 R18, c[0x0][0x210] ;  /* 0x00008400ff127b82 */ /* 0x002e620000000a00 */
[C---:B------:R-:W-:Y:S02]  /*0690*/  ISETP.GE.AND P1, PT, R11.reuse, 0x40, PT ;  /* 0x000000400b00780c */ /* 0x040fe40003f26270 */
[----:B------:R-:W-:Y:S01]  /*06a0*/  LOP3.LUT R11, R11, 0xffffffe0, RZ, 0xc0, !PT ;  /* 0xffffffe00b0b7812 */ /* 0x000fe200078ec0ff */
[----:B------:R-:W-:Y:S02]  /*06b0*/  IMAD.SHL.U32 R31, R31, 0x4, RZ ;  /* 0x000000041f1f7824 */ /* 0x000fe400078e00ff */
[----:B------:R-:W-:Y:S01]  /*06c0*/  @!P5 FMUL R9, R9, 16777216 ;  /* 0x4b8000000909d820 */ /* 0x000fe20000400000 */
[----:B------:R-:W-:Y:S02]  /*06d0*/  ISETP.NE.AND P6, PT, R11, 0x40, PT ;  /* 0x000000400b00780c */ /* 0x000fe40003fc5270 */
[----:B------:R-:W-:-:S02]  /*06e0*/  SEL R28, R13, RZ, !P4 ;  /* 0x000000ff0d1c7207 */ /* 0x000fc40006000000 */
[----:B------:R-:W-:Y:S02]  /*06f0*/  SEL R29, R12, RZ, !P4 ;  /* 0x000000ff0c1d7207 */ /* 0x000fe40006000000 */
[----:B------:R-:W-:Y:S02]  /*0700*/  @P4 SEL R24, R7, RZ, P3 ;  /* 0x000000ff07184207 */ /* 0x000fe40001800000 */
[----:B------:R-:W-:Y:S02]  /*0710*/  @P4 SEL R27, R6, RZ, P3 ;  /* 0x000000ff061b4207 */ /* 0x000fe40001800000 */
[----:B------:R-:W-:Y:S02]  /*0720*/  @P4 SEL R28, R5, RZ, P3 ;  /* 0x000000ff051c4207 */ /* 0x000fe40001800000 */
[----:B------:R-:W-:Y:S02]  /*0730*/  @P4 SEL R29, R4, RZ, P3 ;  /* 0x000000ff041d4207 */ /* 0x000fe40001800000 */
[----:B---3--:R-:W-:-:S02]  /*0740*/  IADD3 R34, P5, R31, UR8, RZ ;  /* 0x000000081f227c10 */ /* 0x008fc4000ffbe0ff */
[----:B------:R-:W-:Y:S01]  /*0750*/  IADD3 R14, P3, R31, UR6, RZ ;  /* 0x000000061f0e7c10 */ /* 0x000fe2000ff7e0ff */
[----:B0-----:R-:W-:Y:S01]  /*0760*/  FMUL R25, R25, R10 ;  /* 0x0000000a19197220 */ /* 0x001fe20000400000 */
[----:B------:R-:W-:Y:S01]  /*0770*/  FMUL R22, R22, R9 ;  /* 0x0000000916167220 */ /* 0x000fe20000400000 */
[----:B------:R-:W-:Y:S02]  /*0780*/  CS2R R8, SRZ ;  /* 0x0000000000087805 */ /* 0x000fe4000001ff00 */
[----:B------:R-:W-:Y:S02]  /*0790*/  CS2R R10, SRZ ;  /* 0x00000000000a7805 */ /* 0x000fe4000001ff00 */
[----:B------:R-:W-:Y:S02]  /*07a0*/  CS2R R4, SRZ ;  /* 0x0000000000047805 */ /* 0x000fe4000001ff00 */
[----:B------:R-:W-:Y:S02]  /*07b0*/  CS2R R6, SRZ ;  /* 0x0000000000067805 */ /* 0x000fe4000001ff00 */
[----:B------:R-:W-:Y:S01]  /*07c0*/  IADD3.X R35, R30, UR9, RZ, P5, !PT ;  /* 0x000000091e237c10 */ /* 0x000fe2000affe4ff */
[----:B-1----:R-:W-:Y:S01]  /*07d0*/  IMAD.WIDE R12, R16, 0x4, R18 ;  /* 0x00000004100c7825 */ /* 0x002fe200078e0212 */
[----:B------:R-:W-:-:S02]  /*07e0*/  IADD3.X R15, R30, UR7, RZ, P3, !PT ;  /* 0x000000071e0f7c10 */ /* 0x000fc40009ffe4ff */
[----:B------:R-:W-:Y:S01]  /*07f0*/  CS2R R16, SRZ ;  /* 0x0000000000107805 */ /* 0x000fe2000001ff00 */
[----:B------:R-:W-:Y:S01]  /*0800*/  IMAD.WIDE R32, R32, 0x4, R18 ;  /* 0x0000000420207825 */ /* 0x000fe200078e0212 */
[----:B------:R-:W-:Y:S01]  /*0810*/  CS2R R18, SRZ ;  /* 0x0000000000127805 */ /* 0x000fe2000001ff00 */
[----:B------:R-:W3:Y:S04]  /*0820*/  @P2 LDG.E.128 R8, desc[UR4][R34.64+-0x18000] ;  /* 0xfe80000422082981 */ /* 0x000ee8000c1e1d00 */
[----:B------:R0:W4:Y:S04]  /*0830*/  @!P6 LDG.E.128 R4, desc[UR4][R14.64+-0x10000] ;  /* 0xff0000040e04e981 */ /* 0x000128000c1e1d00 */
[----:B------:R1:W2:Y:S01]  /*0840*/  @!P1 LDG.E.128 R16, desc[UR4][R12.64] ;  /* 0x000000040c109981 */ /* 0x0002a2000c1e1d00 */
[----:B0-----:R-:W-:-:S02]  /*0850*/  CS2R R14, SRZ ;  /* 0x00000000000e7805 */ /* 0x001fc4000001ff00 */
[----:B-1----:R-:W-:-:S06]  /*0860*/  CS2R R12, SRZ ;  /* 0x00000000000c7805 */ /* 0x002fcc000001ff00 */
[----:B------:R-:W5:Y:S01]  /*0870*/  @!P0 LDG.E.128 R12, desc[UR4][R32.64] ;  /* 0x00000004200c8981 */ /* 0x000f62000c1e1d00 */
[----:B---3--:R-:W-:Y:S02]  /*0880*/  SEL R31, R8, RZ, P2 ;  /* 0x000000ff081f7207 */ /* 0x008fe40001000000 */
[----:B----4-:R-:W-:Y:S02]  /*0890*/  SEL R4, R4, RZ, !P6 ;  /* 0x000000ff04047207 */ /* 0x010fe40007000000 */
[----:B------:R-:W-:Y:S02]  /*08a0*/  SEL R5, R5, RZ, !P6 ;  /* 0x000000ff05057207 */ /* 0x000fe40007000000 */
[----:B--2---:R-:W-:Y:S02]  /*08b0*/  SEL R16, R16, RZ, !P1 ;  /* 0x000000ff10107207 */ /* 0x004fe40004800000 */
[----:B------:R-:W-:Y:S02]  /*08c0*/  @P1 SEL R16, R4, R31, !P6 ;  /* 0x0000001f04101207 */ /* 0x000fe40007000000 */
[----:B------:R-:W-:-:S02]  /*08d0*/  SEL R4, R9, RZ, P2 ;  /* 0x000000ff09047207 */ /* 0x000fc40001000000 */
[----:B------:R-:W-:Y:S02]  /*08e0*/  SEL R8, R11, RZ, P2 ;  /* 0x000000ff0b087207 */ /* 0x000fe40001000000 */
[----:B------:R-:W-:Y:S02]  /*08f0*/  SEL R7, R7, RZ, !P6 ;  /* 0x000000ff07077207 */ /* 0x000fe40007000000 */
[----:B------:R-:W-:Y:S02]  /*0900*/  SEL R17, R17, RZ, !P1 ;  /* 0x000000ff11117207 */ /* 0x000fe40004800000 */
[----:B------:R-:W-:Y:S02]  /*0910*/  @P1 SEL R17, R5, R4, !P6 ;  /* 0x0000000405111207 */ /* 0x000fe40007000000 */
[----:B------:R-:W-:Y:S02]  /*0920*/  SEL R19, R19, RZ, !P1 ;  /* 0x000000ff13137207 */ /* 0x000fe40004800000 */
[----:B------:R-:W-:-:S02]  /*0930*/  SEL R5, R10, RZ, P2 ;  /* 0x000000ff0a057207 */ /* 0x000fc40001000000 */
[----:B------:R-:W-:Y:S02]  /*0940*/  SEL R6, R6, RZ, !P6 ;  /* 0x000000ff06067207 */ /* 0x000fe40007000000 */
[----:B------:R-:W-:Y:S01]  /*0950*/  SEL R18, R18, RZ, !P1 ;  /* 0x000000ff12127207 */ /* 0x000fe20004800000 */
[----:B------:R-:W-:Y:S01]  /*0960*/  FADD R30, -R26, R16 ;  /* 0x000000101a1e7221 */ /* 0x000fe20000000100 */
[----:B------:R-:W-:Y:S01]  /*0970*/  @P1 SEL R19, R7, R8, !P6 ;  /* 0x0000000807131207 */ /* 0x000fe20007000000 */
[----:B------:R-:W0:Y:S01]  /*0980*/  LDC.64 R10, c[0x0][0x248] ;  /* 0x00009200ff0a7b82 */ /* 0x000e220000000a00 */
[----:B------:R-:W-:Y:S01]  /*0990*/  @P1 SEL R18, R6, R5, !P6 ;  /* 0x0000000506121207 */ /* 0x000fe20007000000 */
[C---:B------:R-:W-:Y:S02]  /*09a0*/  FADD R6, -R26.reuse, R17 ;  /* 0x000000111a067221 */ /* 0x040fe40000000100 */
[----:B------:R-:W-:Y:S01]  /*09b0*/  FADD R8, -R26, R19 ;  /* 0x000000131a087221 */ /* 0x000fe20000000100 */
[----:B-----5:R-:W-:Y:S01]  /*09c0*/  SEL R5, R13, RZ, !P0 ;  /* 0x000000ff0d057207 */ /* 0x020fe20004000000 */
[C---:B------:R-:W-:Y:S01]  /*09d0*/  FMUL R13, R25.reuse, R6 ;  /* 0x00000006190d7220 */ /* 0x040fe20000400000 */
[----:B------:R-:W-:Y:S01]  /*09e0*/  SEL R4, R12, RZ, !P0 ;  /* 0x000000ff0c047207 */ /* 0x000fe20004000000 */
[----:B------:R-:W-:Y:S01]  /*09f0*/  FADD R12, -R26, R18 ;  /* 0x000000121a0c7221 */ /* 0x000fe20000000100 */
[----:B------:R-:W-:Y:S01]  /*0a00*/  SEL R6, R14, RZ, !P0 ;  /* 0x000000ff0e067207 */ /* 0x000fe20004000000 */
[----:B------:R-:W-:Y:S01]  /*0a10*/  FMUL R26, R25, R8 ;  /* 0x00000008191a7220 */ /* 0x000fe20000400000 */
[----:B------:R-:W-:Y:S01]  /*0a20*/  SEL R7, R15, RZ, !P0 ;  /* 0x000000ff0f077207 */ /* 0x000fe20004000000 */
[----:B------:R-:W1:Y:S01]  /*0a30*/  LDC.64 R8, c[0x0][0x250] ;  /* 0x00009400ff087b82 */ /* 0x000e620000000a00 */
[C---:B------:R-:W-:Y:S01]  /*0a40*/  FMUL R12, R25.reuse, R12 ;  /* 0x0000000c190c7220 */ /* 0x040fe20000400000 */
[----:B------:R-:W-:Y:S01]  /*0a50*/  FMUL R30, R25, R30 ;  /* 0x0000001e191e7220 */ /* 0x000fe20000400000 */
[----:B------:R-:W-:-:S02]  /*0a60*/  SEL R4, R4, R29, !P0 ;  /* 0x0000001d04047207 */ /* 0x000fc40004000000 */
[----:B------:R-:W-:Y:S02]  /*0a70*/  SEL R5, R5, R28, !P0 ;  /* 0x0000001c05057207 */ /* 0x000fe40004000000 */
[----:B------:R-:W-:Y:S02]  /*0a80*/  SEL R6, R6, R27, !P0 ;  /* 0x0000001b06067207 */ /* 0x000fe40004000000 */
[----:B------:R-:W-:Y:S01]  /*0a90*/  SEL R7, R7, R24, !P0 ;  /* 0x0000001807077207 */ /* 0x000fe20004000000 */
[C-C-:B------:R-:W-:Y:S01]  /*0aa0*/  FFMA R13, R0.reuse, R13, R3.reuse ;  /* 0x0000000d000d7223 */ /* 0x140fe20000000003 */
[C-C-:B------:R-:W-:Y:S01]  /*0ab0*/  FFMA R30, R0.reuse, R30, R3.reuse ;  /* 0x0000001e001e7223 */ /* 0x140fe20000000003 */
[C-C-:B------:R-:W-:Y:S01]  /*0ac0*/  FFMA R12, R0.reuse, R12, R3.reuse ;  /* 0x0000000c000c7223 */ /* 0x140fe20000000003 */
[----:B------:R-:W-:Y:S01]  /*0ad0*/  FFMA R26, R0, R26, R3 ;  /* 0x0000001a001a7223 */ /* 0x000fe20000000003 */
[C---:B------:R-:W-:Y:S01]  /*0ae0*/  FADD R15, -R20.reuse, R5 ;  /* 0x00000005140f7221 */ /* 0x040fe20000000100 */
[C---:B------:R-:W-:Y:S01]  /*0af0*/  FADD R3, -R20.reuse, R4 ;  /* 0x0000000414037221 */ /* 0x040fe20000000100 */
[C---:B------:R-:W-:Y:S01]  /*0b00*/  FADD R25, -R20.reuse, R6 ;  /* 0x0000000614197221 */ /* 0x040fe20000000100 */
[----:B------:R-:W-:Y:S01]  /*0b10*/  FADD R27, -R20, R7 ;  /* 0x00000007141b7221 */ /* 0x000fe20000000100 */
[C---:B------:R-:W-:Y:S01]  /*0b20*/  FMUL R15, R22.reuse, R15 ;  /* 0x0000000f160f7220 */ /* 0x040fe20000400000 */
[C---:B------:R-:W-:Y:S01]  /*0b30*/  FMUL R0, R22.reuse, R3 ;  /* 0x0000000316007220 */ /* 0x040fe20000400000 */
[C---:B------:R-:W-:Y:S01]  /*0b40*/  FMUL R20, R22.reuse, R25 ;  /* 0x0000001916147220 */ /* 0x040fe20000400000 */
[----:B------:R-:W-:Y:S01]  /*0b50*/  FMUL R14, R22, R27 ;  /* 0x0000001b160e7220 */ /* 0x000fe20000400000 */
[C-C-:B------:R-:W-:Y:S01]  /*0b60*/  FFMA R3, R2.reuse, R15, R23.reuse ;  /* 0x0000000f02037223 */ /* 0x140fe20000000017 */
[C-C-:B------:R-:W-:Y:S01]  /*0b70*/  FFMA R0, R2.reuse, R0, R23.reuse ;  /* 0x0000000002007223 */ /* 0x140fe20000000017 */
[--C-:B------:R-:W-:Y:S01]  /*0b80*/  FFMA R22, R2, R20, R23.reuse ;  /* 0x0000001402167223 */ /* 0x100fe20000000017 */
[----:B------:R-:W-:Y:S01]  /*0b90*/  FSETP.GEU.AND P1, PT, R12, RZ, PT ;  /* 0x000000ff0c00720b */ /* 0x000fe20003f2e000 */
[----:B------:R-:W-:Y:S01]  /*0ba0*/  FFMA R23, R2, R14, R23 ;  /* 0x0000000e02177223 */ /* 0x000fe20000000017 */
[----:B------:R-:W-:-:S02]  /*0bb0*/  FSETP.GEU.AND P0, PT, R26, RZ, PT ;  /* 0x000000ff1a00720b */ /* 0x000fc40003f0e000 */
[C---:B------:R-:W-:Y:S02]  /*0bc0*/  FSETP.GEU.AND P2, PT, R13.reuse, RZ, PT ;  /* 0x000000ff0d00720b */ /* 0x040fe40003f4e000 */
[----:B------:R-:W-:Y:S02]  /*0bd0*/  FSETP.GEU.AND P3, PT, R30, RZ, PT ;  /* 0x000000ff1e00720b */ /* 0x000fe40003f6e000 */
[----:B------:R-:W-:Y:S02]  /*0be0*/  SEL R14, R12, RZ, P1 ;  /* 0x000000ff0c0e7207 */ /* 0x000fe40000800000 */
[----:B------:R-:W-:Y:S02]  /*0bf0*/  SEL R15, R26, RZ, P0 ;  /* 0x000000ff1a0f7207 */ /* 0x000fe40000000000 */
[----:B------:R-:W-:Y:S02]  /*0c00*/  SEL R13, R13, RZ, P2 ;  /* 0x000000ff0d0d7207 */ /* 0x000fe40001000000 */
[----:B------:R-:W-:-:S02]  /*0c10*/  SEL R12, R30, RZ, P3 ;  /* 0x000000ff1e0c7207 */ /* 0x000fc40001800000 */
[----:B------:R-:W-:Y:S02]  /*0c20*/  FSETP.GEU.AND P0, PT, R23, RZ, PT ;  /* 0x000000ff1700720b */ /* 0x000fe40003f0e000 */
[----:B------:R-:W-:Y:S02]  /*0c30*/  FSETP.GEU.AND P1, PT, R22, RZ, PT ;  /* 0x000000ff1600720b */ /* 0x000fe40003f2e000 */
[----:B------:R-:W-:Y:S02]  /*0c40*/  FSETP.GEU.AND P2, PT, R3, RZ, PT ;  /* 0x000000ff0300720b */ /* 0x000fe40003f4e000 */
[----:B------:R-:W-:Y:S01]  /*0c50*/  FSETP.GEU.AND P3, PT, R0, RZ, PT ;  /* 0x000000ff0000720b */ /* 0x000fe20003f6e000 */
[----:B0-----:R-:W-:Y:S01]  /*0c60*/  IMAD.WIDE R10, R21, 0x4, R10 ;  /* 0x00000004150a7825 */ /* 0x001fe200078e020a */
[----:B------:R-:W-:Y:S02]  /*0c70*/  SEL R23, R23, RZ, P0 ;  /* 0x000000ff17177207 */ /* 0x000fe40000000000 */
[----:B------:R-:W-:Y:S01]  /*0c80*/  SEL R22, R22, RZ, P1 ;  /* 0x000000ff16167207 */ /* 0x000fe20000800000 */
[----:B-1----:R-:W-:Y:S01]  /*0c90*/  IMAD.WIDE R8, R21, 0x4, R8 ;  /* 0x0000000415087825 */ /* 0x002fe200078e0208 */
[----:B------:R-:W-:-:S02]  /*0ca0*/  SEL R21, R3, RZ, P2 ;  /* 0x000000ff03157207 */ /* 0x000fc40001000000 */
[----:B------:R-:W-:Y:S01]  /*0cb0*/  SEL R20, R0, RZ, P3 ;  /* 0x000000ff00147207 */ /* 0x000fe20001800000 */
[----:B------:R-:W-:Y:S04]  /*0cc0*/  STG.E.128 desc[UR4][R10.64], R16 ;  /* 0x000000100a007986 */ /* 0x000fe8000c101d04 */
[----:B------:R-:W-:Y:S04]  /*0cd0*/  STG.E.128 desc[UR4][R10.64+0x800], R4 ;  /* 0x000800040a007986 */ /* 0x000fe8000c101d04 */
[----:B------:R-:W-:Y:S04]  /*0ce0*/  STG.E.128 desc[UR4][R8.64], R12 ;  /* 0x0000000c08007986 */ /* 0x000fe8000c101d04 */
[----:B------:R-:W-:Y:S01]  /*0cf0*/  STG.E.128 desc[UR4][R8.64+0x800], R20 ;  /* 0x0008001408007986 */ /* 0x000fe2000c101d04 */
[----:B------:R-:W-:Y:S05]  /*0d00*/  EXIT ;  /* 0x000000000000794d */ /* 0x000fea0003800000 */
.L_x_0:
[----:B------:R-:W-:-:S00]  /*0d10*/  BRA `(.L_x_0) ;  /* 0xfffffffc00fc7947 */ /* 0x000fc0000383ffff */
[----:B------:R-:W-:-:S00]  /*0d20*/  NOP ;  /* 0x0000000000007918 */ /* 0x000fc00000000000 */
        /* <DEDUP_REMOVED lines=13> */
.L_x_1:


//--------------------- .nv.global.init           --------------------------
	.section	.nv.global.init,"aw",@progbits
.nv.global.init:
	.type		_$_str,@object
	.size		_$_str,(_$_str_$_2 - _$_str)
_$_str:
        /*0000*/ 	.byte	0x5f, 0x5f, 0x43, 0x55, 0x44, 0x41, 0x5f, 0x46, 0x54, 0x5a, 0x00
	.type		_$_str_$_2,@object
	.size		_$_str_$_2,(.L_1 - _$_str_$_2)
_$_str_$_2:
        /*000b*/ 	.byte	0x5f, 0x5f, 0x43, 0x55, 0x44, 0x41, 0x5f, 0x50, 0x52, 0x45, 0x43, 0x5f, 0x53, 0x51, 0x52, 0x54
        /*001b*/ 	.byte	0x00
.L_1:


//--------------------- .nv.constant0.triton_poi_fused__native_batch_norm_legit_no_training_cat_relu_5 --------------------------
	.section	.nv.constant0.triton_poi_fused__native_batch_norm_legit_no_training_cat_relu_5,"a",@progbits
	.sectionflags	@""
	.align	4
.nv.constant0.triton_poi_fused__native_batch_norm_legit_no_training_cat_relu_5:
	.zero		604
